	.headerflags	@"EF_CUDA_TEXMODE_UNIFIED EF_CUDA_64BIT_ADDRESS EF_CUDA_ACCELERATORS EF_CUDA_SM90 EF_CUDA_VIRTUAL_SM(EF_CUDA_SM90)"
	.elftype	@"ET_EXEC"


//--------------------- .nv.info                  --------------------------
	.section	.nv.info,"",@"SHT_CUDA_INFO"
	.align	4


	//----- nvinfo : EIATTR_REGCOUNT
	.align		4
        /*0000*/ 	.byte	0x04, 0x2f
        /*0002*/ 	.short	(.L_1 - .L_0)
	.align		4
.L_0:
        /*0004*/ 	.word	index@(triton_poi_fused_cat_113)
        /*0008*/ 	.word	0x00000012


	//----- nvinfo : EIATTR_MIN_STACK_SIZE
	.align		4
.L_1:
        /*000c*/ 	.byte	0x04, 0x12
        /*000e*/ 	.short	(.L_3 - .L_2)
	.align		4
.L_2:
        /*0010*/ 	.word	index@(triton_poi_fused_cat_113)
        /*0014*/ 	.word	0x00000000


	//----- nvinfo : EIATTR_FRAME_SIZE
	.align		4
.L_3:
        /*0018*/ 	.byte	0x04, 0x11
        /*001a*/ 	.short	(.L_5 - .L_4)
	.align		4
.L_4:
        /*001c*/ 	.word	index@(triton_poi_fused_cat_113)
        /*0020*/ 	.word	0x00000000


	//----- nvinfo : EIATTR_MIN_STACK_SIZE
	.align		4
.L_5:
        /*0024*/ 	.byte	0x04, 0x12
        /*0026*/ 	.short	(.L_7 - .L_6)
	.align		4
.L_6:
        /*0028*/ 	.word	index@(triton_poi_fused_cat_113)
        /*002c*/ 	.word	0x00000000
.L_7:


//--------------------- .nv.info.triton_poi_fused_cat_113 --------------------------
	.section	.nv.info.triton_poi_fused_cat_113,"",@"SHT_CUDA_INFO"
	.sectionflags	@""
	.align	4


	//----- nvinfo : EIATTR_CUDA_API_VERSION
	.align		4
        /*0000*/ 	.byte	0x04, 0x37
        /*0002*/ 	.short	(.L_9 - .L_8)
.L_8:
        /*0004*/ 	.word	0x0000007c


	//----- nvinfo : EIATTR_KPARAM_INFO
	.align		4
.L_9:
        /*0008*/ 	.byte	0x04, 0x17
        /*000a*/ 	.short	(.L_11 - .L_10)
.L_10:
        /*000c*/ 	.word	0x00000000
        /*0010*/ 	.short	0x0004
        /*0012*/ 	.short	0x0020
        /*0014*/ 	.byte	0x00, 0xf0, 0x11, 0x00


	//----- nvinfo : EIATTR_KPARAM_INFO
	.align		4
.L_11:
        /*0018*/ 	.byte	0x04, 0x17
        /*001a*/ 	.short	(.L_13 - .L_12)
.L_12:
        /*001c*/ 	.word	0x00000000
        /*0020*/ 	.short	0x0003
        /*0022*/ 	.short	0x0018
        /*0024*/ 	.byte	0x00, 0xf4, 0x21, 0x00


	//----- nvinfo : EIATTR_KPARAM_INFO
	.align		4
.L_13:
        /*0028*/ 	.byte	0x04, 0x17
        /*002a*/ 	.short	(.L_15 - .L_14)
.L_14:
        /*002c*/ 	.word	0x00000000
        /*0030*/ 	.short	0x0002
        /*0032*/ 	.short	0x0010
        /*0034*/ 	.byte	0x00, 0xf4, 0x21, 0x00


	//----- nvinfo : EIATTR_KPARAM_INFO
	.align		4
.L_15:
        /*0038*/ 	.byte	0x04, 0x17
        /*003a*/ 	.short	(.L_17 - .L_16)
.L_16:
        /*003c*/ 	.word	0x00000000
        /*0040*/ 	.short	0x0001
        /*0042*/ 	.short	0x0008
        /*0044*/ 	.byte	0x00, 0xf4, 0x21, 0x00


	//----- nvinfo : EIATTR_KPARAM_INFO
	.align		4
.L_17:
        /*0048*/ 	.byte	0x04, 0x17
        /*004a*/ 	.short	(.L_19 - .L_18)
.L_18:
        /*004c*/ 	.word	0x00000000
        /*0050*/ 	.short	0x0000
        /*0052*/ 	.short	0x0000
        /*0054*/ 	.byte	0x00, 0xf4, 0x21, 0x00


	//----- nvinfo : EIATTR_SPARSE_MMA_MASK
	.align		4
.L_19:
        /*0058*/ 	.byte	0x03, 0x50
        /*005a*/ 	.short	0x0000


	//----- nvinfo : EIATTR_MAXREG_COUNT
	.align		4
        /*005c*/ 	.byte	0x03, 0x1b
        /*005e*/ 	.short	0x00ff


	//----- nvinfo : EIATTR_EXIT_INSTR_OFFSETS
	.align		4
        /*0060*/ 	.byte	0x04, 0x1c
        /*0062*/ 	.short	(.L_21 - .L_20)


	//   ....[0]....
.L_20:
        /*0064*/ 	.word	0x000001b0


	//   ....[1]....
        /*0068*/ 	.word	0x000001d0


	//----- nvinfo : EIATTR_REQNTID
	.align		4
.L_21:
        /*006c*/ 	.byte	0x04, 0x10
        /*006e*/ 	.short	(.L_23 - .L_22)
.L_22:
        /*0070*/ 	.word	0x00000080
        /*0074*/ 	.word	0x00000001
        /*0078*/ 	.word	0x00000001


	//----- nvinfo : EIATTR_CBANK_PARAM_SIZE
	.align		4
.L_23:
        /*007c*/ 	.byte	0x03, 0x19
        /*007e*/ 	.short	0x0024


	//----- nvinfo : EIATTR_PARAM_CBANK
	.align		4
        /*0080*/ 	.byte	0x04, 0x0a
        /*0082*/ 	.short	(.L_25 - .L_24)
	.align		4
.L_24:
        /*0084*/ 	.word	index@(.nv.constant0.triton_poi_fused_cat_113)
        /*0088*/ 	.short	0x0210
        /*008a*/ 	.short	0x0024


	//----- nvinfo : EIATTR_SW_WAR
	.align		4
.L_25:
        /*008c*/ 	.byte	0x04, 0x36
        /*008e*/ 	.short	(.L_27 - .L_26)
.L_26:
        /*0090*/ 	.word	0x00000008
.L_27:


//--------------------- .nv.callgraph             --------------------------
	.section	.nv.callgraph,"",@"SHT_CUDA_CALLGRAPH"
	.align	4
	.sectionentsize	8
	.align		4
        /*0000*/ 	.word	0x00000000
	.align		4
        /*0004*/ 	.word	0xffffffff
	.align		4
        /*0008*/ 	.word	0x00000000
	.align		4
        /*000c*/ 	.word	0xfffffffe
	.align		4
        /*0010*/ 	.word	0x00000000
	.align		4
        /*0014*/ 	.word	0xfffffffd
	.align		4
        /*0018*/ 	.word	0x00000000
	.align		4
        /*001c*/ 	.word	0xfffffffc


//--------------------- .text.triton_poi_fused_cat_113 --------------------------
	.section	.text.triton_poi_fused_cat_113,"ax",@progbits
	.align	128
        .global         triton_poi_fused_cat_113
        .type           triton_poi_fused_cat_113,@function
        .size           triton_poi_fused_cat_113,(.L_x_1 - triton_poi_fused_cat_113)
        .other          triton_poi_fused_cat_113,@"STO_CUDA_ENTRY STV_DEFAULT"
triton_poi_fused_cat_113:
.text.triton_poi_fused_cat_113:
[----:B------:R-:W0:Y:S01]  /*0000*/  LDC R1, c[0x0][0x28] ;  /* 0x00000a00ff017b82 */ /* 0x000e220000000800 */
[----:B------:R-:W1:Y:S07]  /*0010*/  S2R R0, SR_TID.X ;  /* 0x0000000000007919 */ /* 0x000e6e0000002100 */
[----:B------:R-:W2:Y:S01]  /*0020*/  LDC.64 R2, c[0x0][0x210] ;  /* 0x00008400ff027b82 */ /* 0x000ea20000000a00 */
[----:B------:R-:W-:Y:S01]  /*0030*/  HFMA2.MMA R13, -RZ, RZ, 0, 0 ;  /* 0x00000000ff0d7435 */ /* 0x000fe200000001ff */
[----:B------:R-:W-:Y:S01]  /*0040*/  ULDC.64 UR4, c[0x0][0x208] ;  /* 0x0000820000047ab9 */ /* 0x000fe20000000a00 */
[----:B------:R-:W3:Y:S05]  /*0050*/  S2R R11, SR_CTAID.X ;  /* 0x00000000000b7919 */ /* 0x000eea0000002500 */
[----:B------:R-:W4:Y:S08]  /*0060*/  LDC.64 R4, c[0x0][0x218] ;  /* 0x00008600ff047b82 */ /* 0x000f300000000a00 */
[----:B------:R-:W5:Y:S08]  /*0070*/  LDC.64 R6, c[0x0][0x220] ;  /* 0x00008800ff067b82 */ /* 0x000f700000000a00 */
[----:B------:R-:W4:Y:S01]  /*0080*/  LDC.64 R8, c[0x0][0x228] ;  /* 0x00008a00ff087b82 */ /* 0x000f220000000a00 */
[----:B-1----:R-:W-:-:S05]  /*0090*/  LOP3.LUT R0, R0, 0x7f, RZ, 0xc0, !PT ;  /* 0x0000007f00007812 */ /* 0x002fca00078ec0ff */
[----:B---3--:R-:W-:-:S04]  /*00a0*/  IMAD R11, R11, 0x80, R0 ;  /* 0x000000800b0b7824 */ /* 0x008fc800078e0200 */
[C---:B--2---:R-:W-:Y:S01]  /*00b0*/  IMAD.WIDE R2, R11.reuse, 0x4, R2 ;  /* 0x000000040b027825 */ /* 0x044fe200078e0202 */
[----:B------:R-:W-:-:S13]  /*00c0*/  ISETP.GE.AND P0, PT, R11, 0x200, PT ;  /* 0x000002000b00780c */ /* 0x000fda0003f06270 */
[----:B------:R4:W2:Y:S01]  /*00d0*/  @!P0 LDG.E R13, desc[UR4][R2.64] ;  /* 0x00000004020d8981 */ /* 0x0008a2000c1e1900 */
[----:B------:R-:W-:-:S04]  /*00e0*/  SHF.R.S32.HI R0, RZ, 0x1f, R11 ;  /* 0x0000001fff007819 */ /* 0x000fc8000001140b */
[----:B------:R-:W-:-:S04]  /*00f0*/  LEA.HI R0, R0, R11, RZ, 0x7 ;  /* 0x0000000b00007211 */ /* 0x000fc800078f38ff */
[----:B------:R-:W-:Y:S02]  /*0100*/  LOP3.LUT R10, R0, 0xffffff80, RZ, 0xc0, !PT ;  /* 0xffffff80000a7812 */ /* 0x000fe400078ec0ff */
[----:B------:R-:W-:-:S03]  /*0110*/  SHF.R.S32.HI R0, RZ, 0x7, R0 ;  /* 0x00000007ff007819 */ /* 0x000fc60000011400 */
[----:B------:R-:W-:-:S04]  /*0120*/  IMAD.IADD R11, R11, 0x1, -R10 ;  /* 0x000000010b0b7824 */ /* 0x000fc800078e0a0a */
[----:B------:R-:W-:-:S04]  /*0130*/  IMAD R11, R0, 0x1200, R11 ;  /* 0x00001200000b7824 */ /* 0x000fc800078e020b */
[----:B----4-:R-:W-:Y:S01]  /*0140*/  IMAD.WIDE R2, R11, 0x4, R4 ;  /* 0x000000040b027825 */ /* 0x010fe200078e0204 */
[----:B------:R-:W-:-:S05]  /*0150*/  IADD3 R15, R10, R11, RZ ;  /* 0x0000000b0a0f7210 */ /* 0x000fca0007ffe0ff */
[----:B-----5:R-:W-:-:S04]  /*0160*/  IMAD.WIDE R4, R15, 0x4, R6 ;  /* 0x000000040f047825 */ /* 0x020fc800078e0206 */
[----:B------:R-:W-:-:S04]  /*0170*/  IMAD.IADD R7, R10, 0x1, R15 ;  /* 0x000000010a077824 */ /* 0x000fc800078e020f */
[----:B0-----:R-:W-:Y:S01]  /*0180*/  IMAD.WIDE R6, R7, 0x4, R8 ;  /* 0x0000000407067825 */ /* 0x001fe200078e0208 */
[----:B--2---:R0:W-:Y:S04]  /*0190*/  @!P0 STG.E desc[UR4][R2.64], R13 ;  /* 0x0000000d02008986 */ /* 0x0041e8000c101904 */
[----:B------:R0:W-:Y:S02]  /*01a0*/  @!P0 STG.E desc[UR4][R4.64], R13 ;  /* 0x0000000d04008986 */ /* 0x0001e4000c101904 */
[----:B0-----:R-:W-:Y:S05]  /*01b0*/  @P0 EXIT ;  /* 0x000000000000094d */ /* 0x001fea0003800000 */
[----:B------:R-:W-:Y:S01]  /*01c0*/  STG.E desc[UR4][R6.64], R13 ;  /* 0x0000000d06007986 */ /* 0x000fe2000c101904 */
[----:B------:R-:W-:Y:S05]  /*01d0*/  EXIT ;  /* 0x000000000000794d */ /* 0x000fea0003800000 */
.L_x_0:
[----:B------:R-:W-:-:S00]  /*01e0*/  BRA `(.L_x_0) ;  /* 0xfffffffc00fc7947 */ /* 0x000fc0000383ffff */
[----:B------:R-:W-:-:S00]  /*01f0*/  NOP ;  /* 0x0000000000007918 */ /* 0x000fc00000000000 */
        /* <DEDUP_REMOVED lines=8> */
.L_x_1:


//--------------------- .nv.constant0.triton_poi_fused_cat_113 --------------------------
	.section	.nv.constant0.triton_poi_fused_cat_113,"a",@progbits
	.sectionflags	@""
	.align	4
.nv.constant0.triton_poi_fused_cat_113:
	.zero		564
